//
// Generated by NVIDIA NVVM Compiler
//
// Compiler Build ID: CL-36424714
// Cuda compilation tools, release 13.0, V13.0.88
// Based on NVVM 20.0.0
//

.version 9.0
.target sm_100
.address_size 64

	// .globl	_Z10scoreReadsPciiPfS0_
.extern .func  (.param .b32 func_retval0) vprintf
(
	.param .b64 vprintf_param_0,
	.param .b64 vprintf_param_1
)
;
.func  (.param .b64 func_retval0) __internal_accurate_pow
()
;
.const .align 4 .b8 mapping[80] = {0, 0, 0, 0, 255, 255, 255, 255, 3, 0, 0, 0, 255, 255, 255, 255, 255, 255, 255, 255, 255, 255, 255, 255, 2, 0, 0, 0, 255, 255, 255, 255, 255, 255, 255, 255, 255, 255, 255, 255, 255, 255, 255, 255, 255, 255, 255, 255, 255, 255, 255, 255, 255, 255, 255, 255, 255, 255, 255, 255, 255, 255, 255, 255, 255, 255, 255, 255, 255, 255, 255, 255, 255, 255, 255, 255, 1};
.extern .shared .align 16 .b8 kmer_scores[];
.global .align 1 .b8 $str[2] = {10};

.visible .entry _Z10scoreReadsPciiPfS0_(
	.param .u64 .ptr .align 1 _Z10scoreReadsPciiPfS0__param_0,
	.param .u32 _Z10scoreReadsPciiPfS0__param_1,
	.param .u32 _Z10scoreReadsPciiPfS0__param_2,
	.param .u64 .ptr .align 1 _Z10scoreReadsPciiPfS0__param_3,
	.param .u64 .ptr .align 1 _Z10scoreReadsPciiPfS0__param_4
)
{
	.reg .pred 	%p<27>;
	.reg .b16 	%rs<2>;
	.reg .b32 	%r<60>;
	.reg .b32 	%f<12>;
	.reg .b64 	%rd<18>;
	.reg .b64 	%fd<10>;

	ld.param.u64 	%rd2, [_Z10scoreReadsPciiPfS0__param_0];
	ld.param.u32 	%r21, [_Z10scoreReadsPciiPfS0__param_1];
	ld.param.u32 	%r22, [_Z10scoreReadsPciiPfS0__param_2];
	ld.param.u64 	%rd3, [_Z10scoreReadsPciiPfS0__param_3];
	ld.param.u64 	%rd4, [_Z10scoreReadsPciiPfS0__param_4];
	mov.u32 	%r1, %ctaid.x;
	mov.u32 	%r2, %tid.x;
	mul.lo.s32 	%r56, %r21, %r1;
	setp.ne.s32 	%p2, %r2, 0;
	@%p2 bra 	$L__BB0_2;
	add.s32 	%r24, %r22, %r56;
	add.s32 	%r54, %r24, -1;
	bra.uni 	$L__BB0_3;
$L__BB0_2:
	add.s32 	%r23, %r2, %r56;
	add.s32 	%r56, %r23, -1;
	add.s32 	%r54, %r56, %r22;
$L__BB0_3:
	setp.ge.s32 	%p4, %r56, %r54;
	shl.b32 	%r26, %r2, 2;
	mov.u32 	%r27, kmer_scores;
	add.s32 	%r9, %r27, %r26;
	mov.pred 	%p26, 0;
	mov.b32 	%r57, 0;
	@%p4 bra 	$L__BB0_8;
	cvta.to.global.u64 	%rd1, %rd2;
	mov.b32 	%r57, 0;
	mov.u64 	%rd8, mapping;
$L__BB0_5:
	cvt.s64.s32 	%rd5, %r56;
	add.s64 	%rd6, %rd1, %rd5;
	ld.global.u8 	%rs1, [%rd6];
	setp.ne.s16 	%p5, %rs1, 78;
	@%p5 bra 	$L__BB0_7;
	mov.b32 	%r33, 0;
	st.shared.u32 	[%r9], %r33;
	mov.pred 	%p26, -1;
	bra.uni 	$L__BB0_8;
$L__BB0_7:
	shl.b32 	%r29, %r57, 2;
	cvt.u32.u16 	%r30, %rs1;
	cvt.s32.s8 	%r31, %r30;
	mul.wide.s32 	%rd7, %r31, 4;
	add.s64 	%rd9, %rd8, %rd7;
	ld.const.u32 	%r32, [%rd9+-260];
	add.s32 	%r57, %r29, %r32;
	add.s32 	%r56, %r56, 1;
	setp.lt.s32 	%p7, %r56, %r54;
	@%p7 bra 	$L__BB0_5;
$L__BB0_8:
	setp.ne.s32 	%p9, %r2, 1;
	setp.ne.s32 	%p10, %r1, 0;
	or.pred  	%p11, %p9, %p10;
	@%p11 bra 	$L__BB0_10;
	mov.u64 	%rd10, $str;
	cvta.global.u64 	%rd11, %rd10;
	{ // callseq 0, 0
	.param .b64 param0;
	st.param.b64 	[param0], %rd11;
	.param .b64 param1;
	st.param.b64 	[param1], 0;
	.param .b32 retval0;
	call.uni (retval0), 
	vprintf, 
	(
	param0, 
	param1
	);
	ld.param.b32 	%r34, [retval0];
	} // callseq 0
$L__BB0_10:
	@%p26 bra 	$L__BB0_14;
	setp.ne.s32 	%p12, %r2, 0;
	@%p12 bra 	$L__BB0_13;
	mov.f64 	%fd1, 0d4010000000000000;
	{
	.reg .b32 %temp; 
	mov.b64 	{%temp, %r36}, %fd1;
	}
	mov.f64 	%fd2, 0d4022000000000000;
	{
	.reg .b32 %temp; 
	mov.b64 	{%temp, %r37}, %fd2;
	}
	and.b32  	%r39, %r37, 2146435072;
	setp.eq.s32 	%p13, %r39, 1075838976;
	{ // callseq 1, 0
	.param .b64 retval0;
	call.uni (retval0), 
	__internal_accurate_pow, 
	(
	);
	ld.param.f64 	%fd3, [retval0];
	} // callseq 1
	setp.lt.s32 	%p14, %r36, 0;
	neg.f64 	%fd5, %fd3;
	selp.f64 	%fd6, %fd5, %fd3, %p13;
	selp.f64 	%fd7, %fd6, %fd3, %p14;
	cvt.rn.f64.s32 	%fd8, %r57;
	add.f64 	%fd9, %fd7, %fd8;
	cvt.rzi.s32.f64 	%r57, %fd9;
$L__BB0_13:
	cvta.to.global.u64 	%rd12, %rd3;
	mul.wide.s32 	%rd13, %r57, 4;
	add.s64 	%rd14, %rd12, %rd13;
	ld.global.f32 	%f1, [%rd14];
	st.shared.f32 	[%r9], %f1;
$L__BB0_14:
	setp.ne.s32 	%p15, %r2, 0;
	bar.sync 	0;
	@%p15 bra 	$L__BB0_17;
	sub.s32 	%r17, %r21, %r22;
	add.s32 	%r40, %r17, 2;
	and.b32  	%r41, %r40, -2147483647;
	setp.ne.s32 	%p16, %r41, 1;
	@%p16 bra 	$L__BB0_17;
	ld.shared.f32 	%f2, [kmer_scores];
	shl.b32 	%r43, %r17, 2;
	add.s32 	%r44, %r27, %r43;
	ld.shared.f32 	%f3, [%r44+4];
	add.f32 	%f4, %f2, %f3;
	st.shared.f32 	[kmer_scores], %f4;
$L__BB0_17:
	sub.s32 	%r45, %r21, %r22;
	add.s32 	%r59, %r45, 2;
	setp.lt.s32 	%p17, %r59, 2;
	@%p17 bra 	$L__BB0_23;
$L__BB0_18:
	shr.u32 	%r20, %r59, 1;
	setp.ge.u32 	%p18, %r2, %r20;
	@%p18 bra 	$L__BB0_20;
	ld.shared.f32 	%f5, [%r9];
	shl.b32 	%r46, %r20, 2;
	add.s32 	%r47, %r9, %r46;
	ld.shared.f32 	%f6, [%r47];
	add.f32 	%f7, %f5, %f6;
	st.shared.f32 	[%r9], %f7;
$L__BB0_20:
	setp.ne.s32 	%p19, %r2, 0;
	bar.sync 	0;
	and.b32  	%r48, %r59, 2147483646;
	setp.eq.s32 	%p20, %r48, 2;
	and.b32  	%r49, %r59, 2;
	setp.eq.s32 	%p21, %r49, 0;
	or.pred  	%p22, %p20, %p21;
	or.pred  	%p23, %p19, %p22;
	@%p23 bra 	$L__BB0_22;
	ld.shared.f32 	%f8, [kmer_scores];
	shl.b32 	%r51, %r20, 2;
	add.s32 	%r52, %r27, %r51;
	ld.shared.f32 	%f9, [%r52+-4];
	add.f32 	%f10, %f8, %f9;
	st.shared.f32 	[kmer_scores], %f10;
$L__BB0_22:
	setp.gt.u32 	%p24, %r59, 3;
	mov.u32 	%r59, %r20;
	@%p24 bra 	$L__BB0_18;
$L__BB0_23:
	setp.ne.s32 	%p25, %r2, 0;
	@%p25 bra 	$L__BB0_25;
	ld.shared.f32 	%f11, [kmer_scores];
	cvta.to.global.u64 	%rd15, %rd4;
	mul.wide.u32 	%rd16, %r1, 4;
	add.s64 	%rd17, %rd15, %rd16;
	st.global.f32 	[%rd17], %f11;
$L__BB0_25:
	ret;

}
.func  (.param .b64 func_retval0) __internal_accurate_pow()
{
	.reg .pred 	%p<8>;
	.reg .b32 	%r<46>;
	.reg .b32 	%f<3>;
	.reg .b64 	%fd<109>;

	mov.f64 	%fd10, 0d4010000000000000;
	{
	.reg .b32 %temp; 
	mov.b64 	{%temp, %r8}, %fd10;
	}
	{
	.reg .b32 %temp; 
	mov.b64 	{%r9, %temp}, %fd10;
	}
	shr.u32 	%r10, %r8, 20;
	setp.lt.u32 	%p1, %r8, 1048576;
	mov.f64 	%fd11, 0d4370000000000000;
	{
	.reg .b32 %temp; 
	mov.b64 	{%temp, %r11}, %fd11;
	}
	{
	.reg .b32 %temp; 
	mov.b64 	{%r12, %temp}, %fd11;
	}
	shr.u32 	%r13, %r11, 20;
	add.s32 	%r14, %r13, -54;
	selp.b32 	%r15, %r12, %r9, %p1;
	selp.b32 	%r16, %r11, %r8, %p1;
	selp.b32 	%r1, %r14, %r10, %p1;
	add.s32 	%r45, %r1, -1023;
	and.b32  	%r17, %r16, -2146435073;
	or.b32  	%r18, %r17, 1072693248;
	mov.b64 	%fd107, {%r15, %r18};
	setp.lt.u32 	%p2, %r18, 1073127583;
	@%p2 bra 	$L__BB1_2;
	{
	.reg .b32 %temp; 
	mov.b64 	{%r19, %temp}, %fd107;
	}
	{
	.reg .b32 %temp; 
	mov.b64 	{%temp, %r20}, %fd107;
	}
	add.s32 	%r21, %r20, -1048576;
	mov.b64 	%fd107, {%r19, %r21};
	add.s32 	%r45, %r1, -1022;
$L__BB1_2:
	add.f64 	%fd12, %fd107, 0dBFF0000000000000;
	add.f64 	%fd13, %fd107, 0d3FF0000000000000;
	rcp.approx.ftz.f64 	%fd14, %fd13;
	neg.f64 	%fd15, %fd13;
	fma.rn.f64 	%fd16, %fd15, %fd14, 0d3FF0000000000000;
	fma.rn.f64 	%fd17, %fd16, %fd16, %fd16;
	fma.rn.f64 	%fd18, %fd17, %fd14, %fd14;
	mul.f64 	%fd19, %fd12, %fd18;
	fma.rn.f64 	%fd20, %fd12, %fd18, %fd19;
	mul.f64 	%fd21, %fd20, %fd20;
	fma.rn.f64 	%fd22, %fd21, 0d3EB0F5FF7D2CAFE2, 0d3ED0F5D241AD3B5A;
	fma.rn.f64 	%fd23, %fd22, %fd21, 0d3EF3B20A75488A3F;
	fma.rn.f64 	%fd24, %fd23, %fd21, 0d3F1745CDE4FAECD5;
	fma.rn.f64 	%fd25, %fd24, %fd21, 0d3F3C71C7258A578B;
	fma.rn.f64 	%fd26, %fd25, %fd21, 0d3F6249249242B910;
	fma.rn.f64 	%fd27, %fd26, %fd21, 0d3F89999999999DFB;
	sub.f64 	%fd28, %fd12, %fd20;
	add.f64 	%fd29, %fd28, %fd28;
	neg.f64 	%fd30, %fd20;
	fma.rn.f64 	%fd31, %fd30, %fd12, %fd29;
	mul.f64 	%fd32, %fd18, %fd31;
	fma.rn.f64 	%fd33, %fd21, %fd27, 0d3FB5555555555555;
	mov.f64 	%fd34, 0d3FB5555555555555;
	sub.f64 	%fd35, %fd34, %fd33;
	fma.rn.f64 	%fd36, %fd21, %fd27, %fd35;
	add.f64 	%fd37, %fd36, 0dBC46A4CB00B9E7B0;
	add.f64 	%fd38, %fd33, %fd37;
	sub.f64 	%fd39, %fd33, %fd38;
	add.f64 	%fd40, %fd37, %fd39;
	mul.rn.f64 	%fd41, %fd20, %fd20;
	neg.f64 	%fd42, %fd41;
	fma.rn.f64 	%fd43, %fd20, %fd20, %fd42;
	{
	.reg .b32 %temp; 
	mov.b64 	{%r22, %temp}, %fd32;
	}
	{
	.reg .b32 %temp; 
	mov.b64 	{%temp, %r23}, %fd32;
	}
	add.s32 	%r24, %r23, 1048576;
	mov.b64 	%fd44, {%r22, %r24};
	fma.rn.f64 	%fd45, %fd20, %fd44, %fd43;
	mul.rn.f64 	%fd46, %fd41, %fd20;
	neg.f64 	%fd47, %fd46;
	fma.rn.f64 	%fd48, %fd41, %fd20, %fd47;
	fma.rn.f64 	%fd49, %fd41, %fd32, %fd48;
	fma.rn.f64 	%fd50, %fd45, %fd20, %fd49;
	mul.rn.f64 	%fd51, %fd38, %fd46;
	neg.f64 	%fd52, %fd51;
	fma.rn.f64 	%fd53, %fd38, %fd46, %fd52;
	fma.rn.f64 	%fd54, %fd38, %fd50, %fd53;
	fma.rn.f64 	%fd55, %fd40, %fd46, %fd54;
	add.f64 	%fd56, %fd51, %fd55;
	sub.f64 	%fd57, %fd51, %fd56;
	add.f64 	%fd58, %fd55, %fd57;
	add.f64 	%fd59, %fd20, %fd56;
	sub.f64 	%fd60, %fd20, %fd59;
	add.f64 	%fd61, %fd56, %fd60;
	add.f64 	%fd62, %fd58, %fd61;
	add.f64 	%fd63, %fd32, %fd62;
	add.f64 	%fd64, %fd59, %fd63;
	sub.f64 	%fd65, %fd59, %fd64;
	add.f64 	%fd66, %fd63, %fd65;
	xor.b32  	%r25, %r45, -2147483648;
	mov.b32 	%r26, 1127219200;
	mov.b64 	%fd67, {%r25, %r26};
	mov.b32 	%r27, -2147483648;
	mov.b64 	%fd68, {%r27, %r26};
	sub.f64 	%fd69, %fd67, %fd68;
	fma.rn.f64 	%fd70, %fd69, 0d3FE62E42FEFA39EF, %fd64;
	fma.rn.f64 	%fd71, %fd69, 0dBFE62E42FEFA39EF, %fd70;
	sub.f64 	%fd72, %fd71, %fd64;
	sub.f64 	%fd73, %fd66, %fd72;
	fma.rn.f64 	%fd74, %fd69, 0d3C7ABC9E3B39803F, %fd73;
	add.f64 	%fd75, %fd70, %fd74;
	sub.f64 	%fd76, %fd70, %fd75;
	add.f64 	%fd77, %fd74, %fd76;
	mov.f64 	%fd78, 0d4022000000000000;
	{
	.reg .b32 %temp; 
	mov.b64 	{%temp, %r28}, %fd78;
	}
	{
	.reg .b32 %temp; 
	mov.b64 	{%r29, %temp}, %fd78;
	}
	shl.b32 	%r30, %r28, 1;
	setp.gt.u32 	%p3, %r30, -33554433;
	and.b32  	%r31, %r28, -15728641;
	selp.b32 	%r32, %r31, %r28, %p3;
	mov.b64 	%fd79, {%r29, %r32};
	mul.rn.f64 	%fd80, %fd75, %fd79;
	neg.f64 	%fd81, %fd80;
	fma.rn.f64 	%fd82, %fd75, %fd79, %fd81;
	fma.rn.f64 	%fd83, %fd77, %fd79, %fd82;
	add.f64 	%fd4, %fd80, %fd83;
	sub.f64 	%fd84, %fd80, %fd4;
	add.f64 	%fd5, %fd83, %fd84;
	fma.rn.f64 	%fd85, %fd4, 0d3FF71547652B82FE, 0d4338000000000000;
	{
	.reg .b32 %temp; 
	mov.b64 	{%r5, %temp}, %fd85;
	}
	mov.f64 	%fd86, 0dC338000000000000;
	add.rn.f64 	%fd87, %fd85, %fd86;
	fma.rn.f64 	%fd88, %fd87, 0dBFE62E42FEFA39EF, %fd4;
	fma.rn.f64 	%fd89, %fd87, 0dBC7ABC9E3B39803F, %fd88;
	fma.rn.f64 	%fd90, %fd89, 0d3E5ADE1569CE2BDF, 0d3E928AF3FCA213EA;
	fma.rn.f64 	%fd91, %fd90, %fd89, 0d3EC71DEE62401315;
	fma.rn.f64 	%fd92, %fd91, %fd89, 0d3EFA01997C89EB71;
	fma.rn.f64 	%fd93, %fd92, %fd89, 0d3F2A01A014761F65;
	fma.rn.f64 	%fd94, %fd93, %fd89, 0d3F56C16C1852B7AF;
	fma.rn.f64 	%fd95, %fd94, %fd89, 0d3F81111111122322;
	fma.rn.f64 	%fd96, %fd95, %fd89, 0d3FA55555555502A1;
	fma.rn.f64 	%fd97, %fd96, %fd89, 0d3FC5555555555511;
	fma.rn.f64 	%fd98, %fd97, %fd89, 0d3FE000000000000B;
	fma.rn.f64 	%fd99, %fd98, %fd89, 0d3FF0000000000000;
	fma.rn.f64 	%fd100, %fd99, %fd89, 0d3FF0000000000000;
	{
	.reg .b32 %temp; 
	mov.b64 	{%r6, %temp}, %fd100;
	}
	{
	.reg .b32 %temp; 
	mov.b64 	{%temp, %r7}, %fd100;
	}
	shl.b32 	%r33, %r5, 20;
	add.s32 	%r34, %r33, %r7;
	mov.b64 	%fd108, {%r6, %r34};
	{
	.reg .b32 %temp; 
	mov.b64 	{%temp, %r35}, %fd4;
	}
	mov.b32 	%f2, %r35;
	abs.f32 	%f1, %f2;
	setp.lt.f32 	%p4, %f1, 0f4086232B;
	@%p4 bra 	$L__BB1_5;
	setp.lt.f64 	%p5, %fd4, 0d0000000000000000;
	add.f64 	%fd101, %fd4, 0d7FF0000000000000;
	selp.f64 	%fd108, 0d0000000000000000, %fd101, %p5;
	setp.geu.f32 	%p6, %f1, 0f40874800;
	@%p6 bra 	$L__BB1_5;
	shr.u32 	%r36, %r5, 31;
	add.s32 	%r37, %r5, %r36;
	shr.s32 	%r38, %r37, 1;
	shl.b32 	%r39, %r38, 20;
	add.s32 	%r40, %r7, %r39;
	mov.b64 	%fd102, {%r6, %r40};
	sub.s32 	%r41, %r5, %r38;
	shl.b32 	%r42, %r41, 20;
	add.s32 	%r43, %r42, 1072693248;
	mov.b32 	%r44, 0;
	mov.b64 	%fd103, {%r44, %r43};
	mul.f64 	%fd108, %fd103, %fd102;
$L__BB1_5:
	abs.f64 	%fd104, %fd108;
	setp.eq.f64 	%p7, %fd104, 0d7FF0000000000000;
	fma.rn.f64 	%fd105, %fd108, %fd5, %fd108;
	selp.f64 	%fd106, %fd108, %fd105, %p7;
	st.param.f64 	[func_retval0], %fd106;
	ret;

}


// ===== COMPILED SASS (sm_100) =====

	.target	sm_100

	.elftype	@"ET_EXEC"


//--------------------- .note.nv.tkinfo           --------------------------
	.section	.note.nv.tkinfo,"",@"SHT_NOTE"
	.sectionflags	@"SHF_NOTE_NV_TKINFO"
	.tkinfo
        /*0018*/ 	.word	0x00000002
        /*0030*/ 	.string	""
        /*0030*/ 	.string	"ptxas"
        /*0030*/ 	.string	"Cuda compilation tools, release 13.0, V13.0.88"
        /*0030*/ 	.string	"Build cuda_13.0.r13.0/compiler.36424714_0"
        /*0030*/ 	.string	"-arch sm_100 -m 64 "



//--------------------- .note.nv.cuinfo           --------------------------
	.section	.note.nv.cuinfo,"",@"SHT_NOTE"
	.sectionflags	@"SHF_NOTE_NV_CUINFO"
        /*0018*/ 	.short	0x0002
        /*001a*/ 	.short	0x0064
        /*001c*/ 	.short	0x0082
	.zero		2


//--------------------- .nv.info                  --------------------------
	.section	.nv.info,"",@"SHT_CUDA_INFO"
	.align	4


	//----- nvinfo : EIATTR_REGCOUNT
	.align		4
        /*0000*/ 	.byte	0x04, 0x2f
        /*0002*/ 	.short	(.L_3 - .L_2)
	.align		4
.L_2:
        /*0004*/ 	.word	index@(_Z10scoreReadsPciiPfS0_)
        /*0008*/ 	.word	0x0000001c


	//----- nvinfo : EIATTR_FRAME_SIZE
	.align		4
.L_3:
        /*000c*/ 	.byte	0x04, 0x11
        /*000e*/ 	.short	(.L_5 - .L_4)
	.align		4
.L_4:
        /*0010*/ 	.word	index@($_Z10scoreReadsPciiPfS0_$__internal_accurate_pow)
        /*0014*/ 	.word	0x00000000


	//----- nvinfo : EIATTR_FRAME_SIZE
	.align		4
.L_5:
        /*0018*/ 	.byte	0x04, 0x11
        /*001a*/ 	.short	(.L_7 - .L_6)
	.align		4
.L_6:
        /*001c*/ 	.word	index@(_Z10scoreReadsPciiPfS0_)
        /*0020*/ 	.word	0x00000000


	//----- nvinfo : EIATTR_MIN_STACK_SIZE
	.align		4
.L_7:
        /*0024*/ 	.byte	0x04, 0x12
        /*0026*/ 	.short	(.L_9 - .L_8)
	.align		4
.L_8:
        /*0028*/ 	.word	index@(_Z10scoreReadsPciiPfS0_)
        /*002c*/ 	.word	0x00000000
.L_9:


//--------------------- .nv.compat                --------------------------
	.section	.nv.compat,"",@"SHT_CUDA_COMPAT_INFO"
	.align	4
        /*0000*/ 	.byte	0x02, 0x09, 0x00, 0x00, 0x02, 0x02, 0x01, 0x00, 0x02, 0x05, 0x05, 0x00, 0x03, 0x07, 0x01, 0x01
        /*0010*/ 	.byte	0x02, 0x03, 0x00, 0x00, 0x02, 0x06, 0x01, 0x00, 0x04, 0x0b, 0x08, 0x00, 0x01, 0x00, 0x00, 0x00
        /*0020*/ 	.byte	0x00, 0x00, 0x00, 0x00


//--------------------- .nv.info._Z10scoreReadsPciiPfS0_ --------------------------
	.section	.nv.info._Z10scoreReadsPciiPfS0_,"",@"SHT_CUDA_INFO"
	.sectionflags	@""
	.align	4


	//----- nvinfo : EIATTR_CUDA_API_VERSION
	.align		4
        /*0000*/ 	.byte	0x04, 0x37
        /*0002*/ 	.short	(.L_11 - .L_10)
.L_10:
        /*0004*/ 	.word	0x00000082


	//----- nvinfo : EIATTR_KPARAM_INFO
	.align		4
.L_11:
        /*0008*/ 	.byte	0x04, 0x17
        /*000a*/ 	.short	(.L_13 - .L_12)
.L_12:
        /*000c*/ 	.word	0x00000000
        /*0010*/ 	.short	0x0004
        /*0012*/ 	.short	0x0018
        /*0014*/ 	.byte	0x00, 0xf5, 0x21, 0x00


	//----- nvinfo : EIATTR_KPARAM_INFO
	.align		4
.L_13:
        /*0018*/ 	.byte	0x04, 0x17
        /*001a*/ 	.short	(.L_15 - .L_14)
.L_14:
        /*001c*/ 	.word	0x00000000
        /*0020*/ 	.short	0x0003
        /*0022*/ 	.short	0x0010
        /*0024*/ 	.byte	0x00, 0xf5, 0x21, 0x00


	//----- nvinfo : EIATTR_KPARAM_INFO
	.align		4
.L_15:
        /*0028*/ 	.byte	0x04, 0x17
        /*002a*/ 	.short	(.L_17 - .L_16)
.L_16:
        /*002c*/ 	.word	0x00000000
        /*0030*/ 	.short	0x0002
        /*0032*/ 	.short	0x000c
        /*0034*/ 	.byte	0x00, 0xf0, 0x11, 0x00


	//----- nvinfo : EIATTR_KPARAM_INFO
	.align		4
.L_17:
        /*0038*/ 	.byte	0x04, 0x17
        /*003a*/ 	.short	(.L_19 - .L_18)
.L_18:
        /*003c*/ 	.word	0x00000000
        /*0040*/ 	.short	0x0001
        /*0042*/ 	.short	0x0008
        /*0044*/ 	.byte	0x00, 0xf0, 0x11, 0x00


	//----- nvinfo : EIATTR_KPARAM_INFO
	.align		4
.L_19:
        /*0048*/ 	.byte	0x04, 0x17
        /*004a*/ 	.short	(.L_21 - .L_20)
.L_20:
        /*004c*/ 	.word	0x00000000
        /*0050*/ 	.short	0x0000
        /*0052*/ 	.short	0x0000
        /*0054*/ 	.byte	0x00, 0xf5, 0x21, 0x00


	//----- nvinfo : EIATTR_SPARSE_MMA_MASK
	.align		4
.L_21:
        /*0058*/ 	.byte	0x03, 0x50
        /*005a*/ 	.short	0x0000


	//----- nvinfo : EIATTR_MAXREG_COUNT
	.align		4
        /*005c*/ 	.byte	0x03, 0x1b
        /*005e*/ 	.short	0x00ff


	//----- nvinfo : EIATTR_NUM_BARRIERS
	.align		4
        /*0060*/ 	.byte	0x02, 0x4c
        /*0062*/ 	.byte	0x01
	.zero		1


	//----- nvinfo : EIATTR_EXTERNS
	.align		4
        /*0064*/ 	.byte	0x04, 0x0f
        /*0066*/ 	.short	(.L_23 - .L_22)


	//   ....[0]....
	.align		4
.L_22:
        /*0068*/ 	.word	index@(vprintf)


	//----- nvinfo : EIATTR_MERCURY_ISA_VERSION
	.align		4
.L_23:
        /*006c*/ 	.byte	0x03, 0x5f
        /*006e*/ 	.short	0x0101


	//----- nvinfo : EIATTR_VRC_CTA_INIT_COUNT
	.align		4
        /*0070*/ 	.byte	0x02, 0x4a
	.zero		1
	.zero		1


	//----- nvinfo : EIATTR_SYSCALL_OFFSETS
	.align		4
        /*0074*/ 	.byte	0x04, 0x46
        /*0076*/ 	.short	(.L_25 - .L_24)


	//   ....[0]....
.L_24:
        /*0078*/ 	.word	0x00000340


	//----- nvinfo : EIATTR_EXIT_INSTR_OFFSETS
	.align		4
.L_25:
        /*007c*/ 	.byte	0x04, 0x1c
        /*007e*/ 	.short	(.L_27 - .L_26)


	//   ....[0]....
.L_26:
        /*0080*/ 	.word	0x00000780


	//   ....[1]....
        /*0084*/ 	.word	0x00000800


	//----- nvinfo : EIATTR_CRS_STACK_SIZE
	.align		4
.L_27:
        /*0088*/ 	.byte	0x04, 0x1e
        /*008a*/ 	.short	(.L_29 - .L_28)
.L_28:
        /*008c*/ 	.word	0x00000000


	//----- nvinfo : EIATTR_CBANK_PARAM_SIZE
	.align		4
.L_29:
        /*0090*/ 	.byte	0x03, 0x19
        /*0092*/ 	.short	0x0020


	//----- nvinfo : EIATTR_PARAM_CBANK
	.align		4
        /*0094*/ 	.byte	0x04, 0x0a
        /*0096*/ 	.short	(.L_31 - .L_30)
	.align		4
.L_30:
        /*0098*/ 	.word	index@(.nv.constant0._Z10scoreReadsPciiPfS0_)
        /*009c*/ 	.short	0x0380
        /*009e*/ 	.short	0x0020


	//----- nvinfo : EIATTR_SW_WAR
	.align		4
.L_31:
        /*00a0*/ 	.byte	0x04, 0x36
        /*00a2*/ 	.short	(.L_33 - .L_32)
.L_32:
        /*00a4*/ 	.word	0x00000008
.L_33:


//--------------------- .nv.callgraph             --------------------------
	.section	.nv.callgraph,"",@"SHT_CUDA_CALLGRAPH"
	.align	4
	.sectionentsize	8
	.align		4
        /*0000*/ 	.word	0x00000000
	.align		4
        /*0004*/ 	.word	0xffffffff
	.align		4
        /*0008*/ 	.word	index@(_Z10scoreReadsPciiPfS0_)
	.align		4
        /*000c*/ 	.word	index@(vprintf)
	.align		4
        /*0010*/ 	.word	0x00000000
	.align		4
        /*0014*/ 	.word	0xfffffffe
	.align		4
        /*0018*/ 	.word	0x00000000
	.align		4
        /*001c*/ 	.word	0xfffffffd
	.align		4
        /*0020*/ 	.word	0x00000000
	.align		4
        /*0024*/ 	.word	0xfffffffc


//--------------------- .nv.constant4             --------------------------
	.section	.nv.constant4,"a",@progbits
	.align	8
	.align		8
.nv.constant4:
        /*0000*/ 	.dword	vprintf
	.align		8
        /*0008*/ 	.dword	$str


//--------------------- .nv.constant3             --------------------------
	.section	.nv.constant3,"a",@progbits
	.align	4
.nv.constant3:
	.type		mapping,@object
	.size		mapping,(.L_0 - mapping)
mapping:
        /*0000*/ 	.byte	0x00, 0x00, 0x00, 0x00, 0xff, 0xff, 0xff, 0xff, 0x03, 0x00, 0x00, 0x00, 0xff, 0xff, 0xff, 0xff
        /*0010*/ 	.byte	0xff, 0xff, 0xff, 0xff, 0xff, 0xff, 0xff, 0xff, 0x02, 0x00, 0x00, 0x00, 0xff, 0xff, 0xff, 0xff
        /*0020*/ 	.byte	0xff, 0xff, 0xff, 0xff, 0xff, 0xff, 0xff, 0xff, 0xff, 0xff, 0xff, 0xff, 0xff, 0xff, 0xff, 0xff
        /*0030*/ 	.byte	0xff, 0xff, 0xff, 0xff, 0xff, 0xff, 0xff, 0xff, 0xff, 0xff, 0xff, 0xff, 0xff, 0xff, 0xff, 0xff
        /*0040*/ 	.byte	0xff, 0xff, 0xff, 0xff, 0xff, 0xff, 0xff, 0xff, 0xff, 0xff, 0xff, 0xff, 0x01, 0x00, 0x00, 0x00
.L_0:


//--------------------- .text._Z10scoreReadsPciiPfS0_ --------------------------
	.section	.text._Z10scoreReadsPciiPfS0_,"ax",@progbits
	.align	128
        .global         _Z10scoreReadsPciiPfS0_
        .type           _Z10scoreReadsPciiPfS0_,@function
        .size           _Z10scoreReadsPciiPfS0_,(.L_x_15 - _Z10scoreReadsPciiPfS0_)
        .other          _Z10scoreReadsPciiPfS0_,@"STO_CUDA_ENTRY STV_DEFAULT"
_Z10scoreReadsPciiPfS0_:
.text._Z10scoreReadsPciiPfS0_:
[----:B------:R-:W0:Y:S01]  /*0000*/  LDC R1, c[0x0][0x37c] ;  /* 0x0000df00ff017b82 */ /* 0x000e220000000800 */
[----:B------:R-:W1:Y:S07]  /*0010*/  S2R R16, SR_TID.X ;  /* 0x0000000000107919 */ /* 0x000e6e0000002100 */
[----:B------:R-:W2:Y:S01]  /*0020*/  LDC R2, c[0x0][0x38c] ;  /* 0x0000e300ff027b82 */ /* 0x000ea20000000800 */
[----:B------:R-:W3:Y:S01]  /*0030*/  LDCU UR4, c[0x0][0x388] ;  /* 0x00007100ff0477ac */ /* 0x000ee20008000800 */
[----:B------:R-:W-:Y:S01]  /*0040*/  PLOP3.LUT P1, PT, PT, PT, PT, 0x8, 0x80 ;  /* 0x000000000080781c */ /* 0x000fe20003f2e170 */
[----:B------:R-:W3:Y:S01]  /*0050*/  S2R R17, SR_CTAID.X ;  /* 0x0000000000117919 */ /* 0x000ee20000002500 */
[----:B------:R-:W-:Y:S01]  /*0060*/  BSSY.RECONVERGENT B0, `(.L_x_0) ;  /* 0x0000022000007945 */ /* 0x000fe20003800200 */
[----:B------:R-:W4:Y:S01]  /*0070*/  LDCU.64 UR36, c[0x0][0x358] ;  /* 0x00006b00ff2477ac */ /* 0x000f220008000a00 */
[----:B------:R-:W-:Y:S01]  /*0080*/  P2R R22, PR, RZ, 0x2 ;  /* 0x00000002ff167803 */ /* 0x000fe20000000000 */
[----:B------:R-:W-:Y:S01]  /*0090*/  IMAD.MOV.U32 R19, RZ, RZ, RZ ;  /* 0x000000ffff137224 */ /* 0x000fe200078e00ff */
[----:B------:R-:W5:Y:S01]  /*00a0*/  S2UR UR5, SR_CgaCtaId ;  /* 0x00000000000579c3 */ /* 0x000f620000008800 */
[----:B------:R-:W0:Y:S01]  /*00b0*/  LDCU.64 UR6, c[0x0][0x380] ;  /* 0x00007000ff0677ac */ /* 0x000e220008000a00 */
[----:B-1----:R-:W-:Y:S01]  /*00c0*/  ISETP.NE.AND P0, PT, R16, RZ, PT ;  /* 0x000000ff1000720c */ /* 0x002fe20003f05270 */
[----:B---3--:R-:W-:Y:S01]  /*00d0*/  IMAD R5, R17, UR4, RZ ;  /* 0x0000000411057c24 */ /* 0x008fe2000f8e02ff */
[----:B------:R-:W-:-:S02]  /*00e0*/  UMOV UR4, 0x400 ;  /* 0x0000040000047882 */ /* 0x000fc40000000000 */
[----:B-----5:R-:W-:-:S09]  /*00f0*/  ULEA UR4, UR5, UR4, 0x18 ;  /* 0x0000000405047291 */ /* 0x020fd2000f8ec0ff */
[----:B--2---:R-:W-:Y:S02]  /*0100*/  @!P0 IADD3 R0, PT, PT, R5, -0x1, R2 ;  /* 0xffffffff05008810 */ /* 0x004fe40007ffe002 */
[C---:B------:R-:W-:Y:S02]  /*0110*/  @P0 IADD3 R5, PT, PT, R16.reuse, -0x1, R5 ;  /* 0xffffffff10050810 */ /* 0x040fe40007ffe005 */
[----:B------:R-:W-:-:S03]  /*0120*/  LEA R18, R16, UR4, 0x2 ;  /* 0x0000000410127c11 */ /* 0x000fc6000f8e10ff */
[----:B------:R-:W-:-:S05]  /*0130*/  @P0 IMAD.IADD R0, R5, 0x1, R2 ;  /* 0x0000000105000824 */ /* 0x000fca00078e0202 */
[----:B------:R-:W-:-:S13]  /*0140*/  ISETP.GE.AND P0, PT, R5, R0, PT ;  /* 0x000000000500720c */ /* 0x000fda0003f06270 */
[----:B0---4-:R-:W-:Y:S05]  /*0150*/  @P0 BRA `(.L_x_1) ;  /* 0x0000000000480947 */ /* 0x011fea0003800000 */
[----:B------:R-:W-:-:S07]  /*0160*/  IMAD.MOV.U32 R19, RZ, RZ, RZ ;  /* 0x000000ffff137224 */ /* 0x000fce00078e00ff */
.L_x_3:
[----:B------:R-:W-:-:S04]  /*0170*/  IADD3 R2, P0, PT, R5, UR6, RZ ;  /* 0x0000000605027c10 */ /* 0x000fc8000ff1e0ff */
[----:B------:R-:W-:-:S05]  /*0180*/  LEA.HI.X.SX32 R3, R5, UR7, 0x1, P0 ;  /* 0x0000000705037c11 */ /* 0x000fca00080f0eff */
[----:B------:R-:W2:Y:S02]  /*0190*/  LDG.E.U8 R2, desc[UR36][R2.64] ;  /* 0x0000002402027981 */ /* 0x000ea4000c1e1100 */
[----:B--2---:R-:W-:-:S13]  /*01a0*/  ISETP.NE.AND P0, PT, R2, 0x4e, PT ;  /* 0x0000004e0200780c */ /* 0x004fda0003f05270 */
[----:B------:R-:W-:Y:S05]  /*01b0*/  @!P0 BRA `(.L_x_2) ;  /* 0x0000000000248947 */ /* 0x000fea0003800000 */
[----:B------:R-:W-:Y:S01]  /*01c0*/  PRMT R2, R2, 0x8880, RZ ;  /* 0x0000888002027816 */ /* 0x000fe200000000ff */
[----:B------:R-:W-:Y:S01]  /*01d0*/  UMOV UR4, 0x104 ;  /* 0x0000010400047882 */ /* 0x000fe20000000000 */
[----:B------:R-:W-:Y:S02]  /*01e0*/  VIADD R5, R5, 0x1 ;  /* 0x0000000105057836 */ /* 0x000fe40000000000 */
[----:B------:R-:W-:-:S03]  /*01f0*/  LEA R2, R2, -UR4, 0x2 ;  /* 0x8000000402027c11 */ /* 0x000fc6000f8e10ff */
[----:B------:R-:W-:-:S03]  /*0200*/  ISETP.GE.AND P0, PT, R5, R0, PT ;  /* 0x000000000500720c */ /* 0x000fc60003f06270 */
[----:B------:R-:W0:Y:S02]  /*0210*/  LDC R2, c[0x3][R2] ;  /* 0x00c0000002027b82 */ /* 0x000e240000000800 */
[----:B0-----:R-:W-:-:S08]  /*0220*/  IMAD R19, R19, 0x4, R2 ;  /* 0x0000000413137824 */ /* 0x001fd000078e0202 */
[----:B------:R-:W-:Y:S05]  /*0230*/  @!P0 BRA `(.L_x_3) ;  /* 0xfffffffc00cc8947 */ /* 0x000fea000383ffff */
[----:B------:R-:W-:Y:S05]  /*0240*/  BRA `(.L_x_1) ;  /* 0x00000000000c7947 */ /* 0x000fea0003800000 */
.L_x_2:
[----:B------:R0:W-:Y:S01]  /*0250*/  STS [R18], RZ ;  /* 0x000000ff12007388 */ /* 0x0001e20000000800 */
[----:B------:R-:W-:-:S04]  /*0260*/  PLOP3.LUT P0, PT, PT, PT, PT, 0x80, 0x8 ;  /* 0x000000000008781c */ /* 0x000fc80003f0f070 */
[----:B------:R-:W-:-:S09]  /*0270*/  P2R R22, PR, RZ, 0x1 ;  /* 0x00000001ff167803 */ /* 0x000fd20000000000 */
.L_x_1:
[----:B------:R-:W-:Y:S05]  /*0280*/  BSYNC.RECONVERGENT B0 ;  /* 0x0000000000007941 */ /* 0x000fea0003800200 */
.L_x_0:
[----:B------:R-:W-:Y:S01]  /*0290*/  ISETP.NE.AND P0, PT, R17, RZ, PT ;  /* 0x000000ff1100720c */ /* 0x000fe20003f05270 */
[----:B------:R-:W-:Y:S03]  /*02a0*/  BSSY.RECONVERGENT B6, `(.L_x_4) ;  /* 0x000000b000067945 */ /* 0x000fe60003800200 */
[----:B------:R-:W-:-:S13]  /*02b0*/  ISETP.NE.OR P0, PT, R16, 0x1, P0 ;  /* 0x000000011000780c */ /* 0x000fda0000705670 */
[----:B------:R-:W-:Y:S05]  /*02c0*/  @P0 BRA `(.L_x_5) ;  /* 0x0000000000200947 */ /* 0x000fea0003800000 */
[----:B------:R-:W-:Y:S01]  /*02d0*/  MOV R0, 0x0 ;  /* 0x0000000000007802 */ /* 0x000fe20000000f00 */
[----:B------:R-:W1:Y:S01]  /*02e0*/  LDCU.64 UR4, c[0x4][0x8] ;  /* 0x01000100ff0477ac */ /* 0x000e620008000a00 */
[----:B------:R-:W-:Y:S02]  /*02f0*/  CS2R R6, SRZ ;  /* 0x0000000000067805 */ /* 0x000fe4000001ff00 */
[----:B------:R2:W3:Y:S01]  /*0300*/  LDC.64 R2, c[0x4][R0] ;  /* 0x0100000000027b82 */ /* 0x0004e20000000a00 */
[----:B-1----:R-:W-:Y:S02]  /*0310*/  IMAD.U32 R4, RZ, RZ, UR4 ;  /* 0x00000004ff047e24 */ /* 0x002fe4000f8e00ff */
[----:B--2---:R-:W-:-:S07]  /*0320*/  IMAD.U32 R5, RZ, RZ, UR5 ;  /* 0x00000005ff057e24 */ /* 0x004fce000f8e00ff */
[----:B------:R-:W-:-:S07]  /*0330*/  LEPC R20, `(.L_x_5) ;  /* 0x000000001014794e */ /* 0x000fce0000000000 */
[----:B0--3--:R-:W-:Y:S05]  /*0340*/  CALL.ABS.NOINC R2 ;  /* 0x0000000002007343 */ /* 0x009fea0003c00000 */
.L_x_5:
[----:B------:R-:W-:Y:S05]  /*0350*/  BSYNC.RECONVERGENT B6 ;  /* 0x0000000000067941 */ /* 0x000fea0003800200 */
.L_x_4:
[----:B------:R-:W-:-:S13]  /*0360*/  ISETP.NE.AND P6, PT, R22, RZ, PT ;  /* 0x000000ff1600720c */ /* 0x000fda0003fc5270 */
[----:B------:R-:W-:Y:S05]  /*0370*/  @P6 BRA `(.L_x_6) ;  /* 0x00000000003c6947 */ /* 0x000fea0003800000 */
[----:B------:R-:W-:Y:S01]  /*0380*/  ISETP.NE.AND P0, PT, R16, RZ, PT ;  /* 0x000000ff1000720c */ /* 0x000fe20003f05270 */
[----:B------:R-:W-:-:S12]  /*0390*/  BSSY.RECONVERGENT B0, `(.L_x_7) ;  /* 0x0000009000007945 */ /* 0x000fd80003800200 */
[----:B------:R-:W-:Y:S05]  /*03a0*/  @P0 BRA `(.L_x_8) ;  /* 0x00000000001c0947 */ /* 0x000fea0003800000 */
[----:B------:R-:W-:-:S07]  /*03b0*/  MOV R0, 0x3d0 ;  /* 0x000003d000007802 */ /* 0x000fce0000000f00 */
[----:B0-----:R-:W-:Y:S05]  /*03c0*/  CALL.REL.NOINC `($_Z10scoreReadsPciiPfS0_$__internal_accurate_pow) ;  /* 0x0000000400107944 */ /* 0x001fea0003c00000 */
[----:B------:R-:W0:Y:S01]  /*03d0*/  I2F.F64 R4, R19 ;  /* 0x0000001300047312 */ /* 0x000e220000201c00 */
[----:B------:R-:W-:Y:S02]  /*03e0*/  IMAD.MOV.U32 R2, RZ, RZ, R6 ;  /* 0x000000ffff027224 */ /* 0x000fe400078e0006 */
[----:B------:R-:W-:-:S06]  /*03f0*/  IMAD.MOV.U32 R3, RZ, RZ, R7 ;  /* 0x000000ffff037224 */ /* 0x000fcc00078e0007 */
[----:B0-----:R-:W-:-:S06]  /*0400*/  DADD R2, R2, R4 ;  /* 0x0000000002027229 */ /* 0x001fcc0000000004 */
[----:B------:R1:W2:Y:S05]  /*0410*/  F2I.F64.TRUNC R19, R2 ;  /* 0x0000000200137311 */ /* 0x0002aa000030d100 */
.L_x_8:
[----:B------:R-:W-:Y:S05]  /*0420*/  BSYNC.RECONVERGENT B0 ;  /* 0x0000000000007941 */ /* 0x000fea0003800200 */
.L_x_7:
[----:B-1----:R-:W2:Y:S02]  /*0430*/  LDC.64 R2, c[0x0][0x390] ;  /* 0x0000e400ff027b82 */ /* 0x002ea40000000a00 */
[----:B--2---:R-:W-:-:S06]  /*0440*/  IMAD.WIDE R2, R19, 0x4, R2 ;  /* 0x0000000413027825 */ /* 0x004fcc00078e0202 */
[----:B------:R-:W2:Y:S04]  /*0450*/  LDG.E R3, desc[UR36][R2.64] ;  /* 0x0000002402037981 */ /* 0x000ea8000c1e1900 */
[----:B--2---:R1:W-:Y:S02]  /*0460*/  STS [R18], R3 ;  /* 0x0000000312007388 */ /* 0x0043e40000000800 */
.L_x_6:
[----:B------:R-:W-:Y:S01]  /*0470*/  ISETP.NE.AND P0, PT, R16, RZ, PT ;  /* 0x000000ff1000720c */ /* 0x000fe20003f05270 */
[----:B------:R-:W-:Y:S05]  /*0480*/  WARPSYNC.ALL ;  /* 0x0000000000007948 */ /* 0x000fea0003800000 */
[----:B------:R-:W-:Y:S06]  /*0490*/  BAR.SYNC.DEFER_BLOCKING 0x0 ;  /* 0x0000000000007b1d */ /* 0x000fec0000010000 */
[----:B------:R-:W-:Y:S04]  /*04a0*/  BSSY.RECONVERGENT B0, `(.L_x_9) ;  /* 0x0000010000007945 */ /* 0x000fe80003800200 */
[----:B------:R-:W-:Y:S05]  /*04b0*/  @P0 BRA `(.L_x_10) ;  /* 0x0000000000380947 */ /* 0x000fea0003800000 */
[----:B------:R-:W2:Y:S02]  /*04c0*/  LDCU.64 UR4, c[0x0][0x388] ;  /* 0x00007100ff0477ac */ /* 0x000ea40008000a00 */
[----:B--2---:R-:W-:-:S04]  /*04d0*/  UIADD3 UR4, UPT, UPT, UR4, -UR5, URZ ;  /* 0x8000000504047290 */ /* 0x004fc8000fffe0ff */
[----:B------:R-:W-:-:S04]  /*04e0*/  UIADD3 UR5, UPT, UPT, UR4, 0x2, URZ ;  /* 0x0000000204057890 */ /* 0x000fc8000fffe0ff */
[----:B------:R-:W-:-:S04]  /*04f0*/  ULOP3.LUT UR5, UR5, 0x80000001, URZ, 0xc0, !UPT ;  /* 0x8000000105057892 */ /* 0x000fc8000f8ec0ff */
[----:B------:R-:W-:-:S09]  /*0500*/  UISETP.NE.AND UP0, UPT, UR5, 0x1, UPT ;  /* 0x000000010500788c */ /* 0x000fd2000bf05270 */
[----:B------:R-:W-:Y:S05]  /*0510*/  BRA.U UP0, `(.L_x_10) ;  /* 0x0000000100207547 */ /* 0x000fea000b800000 */
[----:B------:R-:W2:Y:S01]  /*0520*/  S2UR UR6, SR_CgaCtaId ;  /* 0x00000000000679c3 */ /* 0x000ea20000008800 */
[----:B------:R-:W-:Y:S02]  /*0530*/  UMOV UR5, 0x400 ;  /* 0x0000040000057882 */ /* 0x000fe40000000000 */
[----:B--2---:R-:W-:-:S04]  /*0540*/  ULEA UR5, UR6, UR5, 0x18 ;  /* 0x0000000506057291 */ /* 0x004fc8000f8ec0ff */
[----:B------:R-:W-:-:S05]  /*0550*/  ULEA UR4, UR4, UR5, 0x2 ;  /* 0x0000000504047291 */ /* 0x000fca000f8e10ff */
[----:B------:R-:W-:Y:S04]  /*0560*/  LDS R0, [UR5] ;  /* 0x00000005ff007984 */ /* 0x000fe80008000800 */
[----:B-1----:R-:W1:Y:S02]  /*0570*/  LDS R3, [UR4+0x4] ;  /* 0x00000404ff037984 */ /* 0x002e640008000800 */
[----:B-1----:R-:W-:-:S05]  /*0580*/  FADD R0, R0, R3 ;  /* 0x0000000300007221 */ /* 0x002fca0000000000 */
[----:B------:R2:W-:Y:S02]  /*0590*/  STS [UR5], R0 ;  /* 0x00000000ff007988 */ /* 0x0005e40008000805 */
.L_x_10:
[----:B------:R-:W-:Y:S05]  /*05a0*/  BSYNC.RECONVERGENT B0 ;  /* 0x0000000000007941 */ /* 0x000fea0003800200 */
.L_x_9:
[----:B------:R-:W3:Y:S01]  /*05b0*/  LDCU.64 UR4, c[0x0][0x388] ;  /* 0x00007100ff0477ac */ /* 0x000ee20008000a00 */
[----:B------:R-:W-:Y:S01]  /*05c0*/  ISETP.NE.AND P1, PT, R16, RZ, PT ;  /* 0x000000ff1000720c */ /* 0x000fe20003f25270 */
[----:B---3--:R-:W-:-:S04]  /*05d0*/  UIADD3 UR4, UPT, UPT, UR4, 0x2, -UR5 ;  /* 0x0000000204047890 */ /* 0x008fc8000fffe805 */
[----:B------:R-:W-:-:S09]  /*05e0*/  UISETP.GE.AND UP0, UPT, UR4, 0x2, UPT ;  /* 0x000000020400788c */ /* 0x000fd2000bf06270 */
[----:B------:R-:W-:Y:S05]  /*05f0*/  BRA.U !UP0, `(.L_x_11) ;  /* 0x0000000108607547 */ /* 0x000fea000b800000 */
[----:B--2---:R-:W-:-:S07]  /*0600*/  IMAD.U32 R0, RZ, RZ, UR4 ;  /* 0x00000004ff007e24 */ /* 0x004fce000f8e00ff */
.L_x_12:
[----:B------:R-:W-:Y:S02]  /*0610*/  SHF.R.U32.HI R9, RZ, 0x1, R0 ;  /* 0x00000001ff097819 */ /* 0x000fe40000011600 */
[----:B------:R-:W-:Y:S02]  /*0620*/  LOP3.LUT P0, RZ, R0, 0x2, RZ, 0xc0, !PT ;  /* 0x0000000200ff7812 */ /* 0x000fe4000780c0ff */
[----:B------:R-:W-:Y:S02]  /*0630*/  ISETP.GE.U32.AND P2, PT, R16, R9, PT ;  /* 0x000000091000720c */ /* 0x000fe40003f46070 */
[----:B------:R-:W-:-:S04]  /*0640*/  LOP3.LUT R2, R0, 0x7ffffffe, RZ, 0xc0, !PT ;  /* 0x7ffffffe00027812 */ /* 0x000fc800078ec0ff */
[----:B------:R-:W-:-:S04]  /*0650*/  ISETP.EQ.OR P0, PT, R2, 0x2, !P0 ;  /* 0x000000020200780c */ /* 0x000fc80004702670 */
[----:B------:R-:W-:-:S03]  /*0660*/  ISETP.NE.OR P0, PT, R16, RZ, P0 ;  /* 0x000000ff1000720c */ /* 0x000fc60000705670 */
[----:B-1----:R-:W-:Y:S01]  /*0670*/  @!P2 IMAD R3, R9, 0x4, R18 ;  /* 0x000000040903a824 */ /* 0x002fe200078e0212 */
[----:B------:R-:W-:Y:S05]  /*0680*/  @!P2 LDS R2, [R18] ;  /* 0x000000001202a984 */ /* 0x000fea0000000800 */
[----:B------:R-:W1:Y:S04]  /*0690*/  @!P2 LDS R3, [R3] ;  /* 0x000000000303a984 */ /* 0x000e680000000800 */
[----:B------:R-:W2:Y:S01]  /*06a0*/  @!P0 S2R R5, SR_CgaCtaId ;  /* 0x0000000000058919 */ /* 0x000ea20000008800 */
[----:B------:R-:W-:-:S04]  /*06b0*/  @!P0 MOV R4, 0x400 ;  /* 0x0000040000048802 */ /* 0x000fc80000000f00 */
[----:B--2---:R-:W-:Y:S01]  /*06c0*/  @!P0 LEA R6, R5, R4, 0x18 ;  /* 0x0000000405068211 */ /* 0x004fe200078ec0ff */
[----:B-1----:R-:W-:-:S04]  /*06d0*/  @!P2 FADD R5, R2, R3 ;  /* 0x000000030205a221 */ /* 0x002fc80000000000 */
[----:B------:R-:W-:Y:S01]  /*06e0*/  @!P0 IMAD R4, R9, 0x4, R6 ;  /* 0x0000000409048824 */ /* 0x000fe200078e0206 */
[----:B------:R-:W-:Y:S01]  /*06f0*/  @!P2 STS [R18], R5 ;  /* 0x000000051200a388 */ /* 0x000fe20000000800 */
[----:B------:R-:W-:Y:S06]  /*0700*/  BAR.SYNC.DEFER_BLOCKING 0x0 ;  /* 0x0000000000007b1d */ /* 0x000fec0000010000 */
[----:B------:R-:W-:Y:S04]  /*0710*/  @!P0 LDS R7, [R4+-0x4] ;  /* 0xfffffc0004078984 */ /* 0x000fe80000000800 */
[----:B------:R-:W1:Y:S02]  /*0720*/  @!P0 LDS R2, [R6] ;  /* 0x0000000006028984 */ /* 0x000e640000000800 */
[----:B-1----:R-:W-:-:S05]  /*0730*/  @!P0 FADD R2, R2, R7 ;  /* 0x0000000702028221 */ /* 0x002fca0000000000 */
[----:B------:R3:W-:Y:S01]  /*0740*/  @!P0 STS [R6], R2 ;  /* 0x0000000206008388 */ /* 0x0007e20000000800 */
[----:B------:R-:W-:Y:S01]  /*0750*/  ISETP.GT.U32.AND P0, PT, R0, 0x3, PT ;  /* 0x000000030000780c */ /* 0x000fe20003f04070 */
[----:B------:R-:W-:-:S12]  /*0760*/  IMAD.MOV.U32 R0, RZ, RZ, R9 ;  /* 0x000000ffff007224 */ /* 0x000fd800078e0009 */
[----:B---3--:R-:W-:Y:S05]  /*0770*/  @P0 BRA `(.L_x_12) ;  /* 0xfffffffc00a40947 */ /* 0x008fea000383ffff */
.L_x_11:
[----:B------:R-:W-:Y:S05]  /*0780*/  @P1 EXIT ;  /* 0x000000000000194d */ /* 0x000fea0003800000 */
[----:B------:R-:W3:Y:S01]  /*0790*/  S2UR UR5, SR_CgaCtaId ;  /* 0x00000000000579c3 */ /* 0x000ee20000008800 */
[----:B------:R-:W-:-:S07]  /*07a0*/  UMOV UR4, 0x400 ;  /* 0x0000040000047882 */ /* 0x000fce0000000000 */
[----:B-1----:R-:W1:Y:S01]  /*07b0*/  LDC.64 R2, c[0x0][0x398] ;  /* 0x0000e600ff027b82 */ /* 0x002e620000000a00 */
[----:B---3--:R-:W-:Y:S01]  /*07c0*/  ULEA UR4, UR5, UR4, 0x18 ;  /* 0x0000000405047291 */ /* 0x008fe2000f8ec0ff */
[----:B-1----:R-:W-:-:S08]  /*07d0*/  IMAD.WIDE.U32 R2, R17, 0x4, R2 ;  /* 0x0000000411027825 */ /* 0x002fd000078e0002 */
[----:B------:R-:W1:Y:S04]  /*07e0*/  LDS R5, [UR4] ;  /* 0x00000004ff057984 */ /* 0x000e680008000800 */
[----:B-1----:R-:W-:Y:S01]  /*07f0*/  STG.E desc[UR36][R2.64], R5 ;  /* 0x0000000502007986 */ /* 0x002fe2000c101924 */
[----:B------:R-:W-:Y:S05]  /*0800*/  EXIT ;  /* 0x000000000000794d */ /* 0x000fea0003800000 */
        .type           $_Z10scoreReadsPciiPfS0_$__internal_accurate_pow,@function
        .size           $_Z10scoreReadsPciiPfS0_$__internal_accurate_pow,(.L_x_15 - $_Z10scoreReadsPciiPfS0_$__internal_accurate_pow)
$_Z10scoreReadsPciiPfS0_$__internal_accurate_pow:
[----:B------:R-:W0:Y:S01]  /*0810*/  MUFU.RCP64H R5, 2 ;  /* 0x4000000000057908 */ /* 0x000e220000001800 */
[----:B------:R-:W-:Y:S01]  /*0820*/  IMAD.MOV.U32 R2, RZ, RZ, 0x0 ;  /* 0x00000000ff027424 */ /* 0x000fe200078e00ff */
[----:B------:R-:W-:Y:S01]  /*0830*/  UMOV UR4, 0x7d2cafe2 ;  /* 0x7d2cafe200047882 */ /* 0x000fe20000000000 */
[----:B------:R-:W-:Y:S01]  /*0840*/  IMAD.MOV.U32 R3, RZ, RZ, 0x40000000 ;  /* 0x40000000ff037424 */ /* 0x000fe200078e00ff */
[----:B------:R-:W-:Y:S01]  /*0850*/  UMOV UR5, 0x3eb0f5ff ;  /* 0x3eb0f5ff00057882 */ /* 0x000fe20000000000 */
[----:B------:R-:W-:Y:S02]  /*0860*/  IMAD.MOV.U32 R4, RZ, RZ, RZ ;  /* 0x000000ffff047224 */ /* 0x000fe400078e00ff */
[----:B------:R-:W-:Y:S02]  /*0870*/  IMAD.MOV.U32 R8, RZ, RZ, 0x41ad3b5a ;  /* 0x41ad3b5aff087424 */ /* 0x000fe400078e00ff */
[----:B------:R-:W-:Y:S02]  /*0880*/  IMAD.MOV.U32 R9, RZ, RZ, 0x3ed0f5d2 ;  /* 0x3ed0f5d2ff097424 */ /* 0x000fe400078e00ff */
[----:B0-----:R-:W-:-:S08]  /*0890*/  DFMA R2, R4, -R2, 1 ;  /* 0x3ff000000402742b */ /* 0x001fd00000000802 */
[----:B------:R-:W-:-:S08]  /*08a0*/  DFMA R2, R2, R2, R2 ;  /* 0x000000020202722b */ /* 0x000fd00000000002 */
[----:B------:R-:W-:-:S08]  /*08b0*/  DFMA R4, R4, R2, R4 ;  /* 0x000000020404722b */ /* 0x000fd00000000004 */
[----:B------:R-:W-:-:S08]  /*08c0*/  DMUL R6, RZ, R4 ;  /* 0x00000004ff067228 */ /* 0x000fd00000000000 */
[----:B------:R-:W-:-:S08]  /*08d0*/  DFMA R6, RZ, R4, R6 ;  /* 0x00000004ff06722b */ /* 0x000fd00000000006 */
[CC--:B------:R-:W-:Y:S02]  /*08e0*/  DMUL R2, R6.reuse, R6.reuse ;  /* 0x0000000606027228 */ /* 0x0c0fe40000000000 */
[----:B------:R-:W-:Y:S02]  /*08f0*/  DADD R10, RZ, -R6 ;  /* 0x00000000ff0a7229 */ /* 0x000fe40000000806 */
[----:B------:R-:W-:-:S04]  /*0900*/  DMUL R22, R6, R6 ;  /* 0x0000000606167228 */ /* 0x000fc80000000000 */
[----:B------:R-:W-:Y:S01]  /*0910*/  DFMA R8, R2, UR4, R8 ;  /* 0x0000000402087c2b */ /* 0x000fe20008000008 */
[----:B------:R-:W-:Y:S01]  /*0920*/  UMOV UR4, 0x75488a3f ;  /* 0x75488a3f00047882 */ /* 0x000fe20000000000 */
[----:B------:R-:W-:Y:S01]  /*0930*/  UMOV UR5, 0x3ef3b20a ;  /* 0x3ef3b20a00057882 */ /* 0x000fe20000000000 */
[----:B------:R-:W-:Y:S02]  /*0940*/  DADD R12, R10, R10 ;  /* 0x000000000a0c7229 */ /* 0x000fe4000000000a */
[----:B------:R-:W-:-:S03]  /*0950*/  DFMA R20, R6, R6, -R22 ;  /* 0x000000060614722b */ /* 0x000fc60000000816 */
[----:B------:R-:W-:Y:S01]  /*0960*/  DFMA R8, R2, R8, UR4 ;  /* 0x0000000402087e2b */ /* 0x000fe20008000008 */
[----:B------:R-:W-:Y:S01]  /*0970*/  UMOV UR4, 0xe4faecd5 ;  /* 0xe4faecd500047882 */ /* 0x000fe20000000000 */
[----:B------:R-:W-:Y:S01]  /*0980*/  UMOV UR5, 0x3f1745cd ;  /* 0x3f1745cd00057882 */ /* 0x000fe20000000000 */
[----:B------:R-:W-:-:S05]  /*0990*/  DFMA R12, RZ, -R6, R12 ;  /* 0x80000006ff0c722b */ /* 0x000fca000000000c */
[----:B------:R-:W-:Y:S01]  /*09a0*/  DFMA R8, R2, R8, UR4 ;  /* 0x0000000402087e2b */ /* 0x000fe20008000008 */
[----:B------:R-:W-:Y:S01]  /*09b0*/  UMOV UR4, 0x258a578b ;  /* 0x258a578b00047882 */ /* 0x000fe20000000000 */
[----:B------:R-:W-:Y:S01]  /*09c0*/  UMOV UR5, 0x3f3c71c7 ;  /* 0x3f3c71c700057882 */ /* 0x000fe20000000000 */
[----:B------:R-:W-:-:S05]  /*09d0*/  DMUL R4, R4, R12 ;  /* 0x0000000c04047228 */ /* 0x000fca0000000000 */
[----:B------:R-:W-:Y:S01]  /*09e0*/  DFMA R8, R2, R8, UR4 ;  /* 0x0000000402087e2b */ /* 0x000fe20008000008 */
[----:B------:R-:W-:Y:S01]  /*09f0*/  UMOV UR4, 0x9242b910 ;  /* 0x9242b91000047882 */ /* 0x000fe20000000000 */
[----:B------:R-:W-:-:S06]  /*0a00*/  UMOV UR5, 0x3f624924 ;  /* 0x3f62492400057882 */ /* 0x000fcc0000000000 */
[----:B------:R-:W-:Y:S01]  /*0a10*/  DFMA R8, R2, R8, UR4 ;  /* 0x0000000402087e2b */ /* 0x000fe20008000008 */
[----:B------:R-:W-:Y:S01]  /*0a20*/  UMOV UR4, 0x99999dfb ;  /* 0x99999dfb00047882 */ /* 0x000fe20000000000 */
[----:B------:R-:W-:-:S06]  /*0a30*/  UMOV UR5, 0x3f899999 ;  /* 0x3f89999900057882 */ /* 0x000fcc0000000000 */
[----:B------:R-:W-:Y:S01]  /*0a40*/  DFMA R8, R2, R8, UR4 ;  /* 0x0000000402087e2b */ /* 0x000fe20008000008 */
[----:B------:R-:W-:Y:S01]  /*0a50*/  UMOV UR4, 0x55555555 ;  /* 0x5555555500047882 */ /* 0x000fe20000000000 */
[----:B------:R-:W-:-:S06]  /*0a60*/  UMOV UR5, 0x3fb55555 ;  /* 0x3fb5555500057882 */ /* 0x000fcc0000000000 */
[----:B------:R-:W-:-:S08]  /*0a70*/  DFMA R14, R2, R8, UR4 ;  /* 0x00000004020e7e2b */ /* 0x000fd00008000008 */
[----:B------:R-:W-:Y:S01]  /*0a80*/  DADD R10, -R14, UR4 ;  /* 0x000000040e0a7e29 */ /* 0x000fe20008000100 */
[----:B------:R-:W-:Y:S01]  /*0a90*/  UMOV UR4, 0xb9e7b0 ;  /* 0x00b9e7b000047882 */ /* 0x000fe20000000000 */
[----:B------:R-:W-:-:S06]  /*0aa0*/  UMOV UR5, 0x3c46a4cb ;  /* 0x3c46a4cb00057882 */ /* 0x000fcc0000000000 */
[----:B------:R-:W-:Y:S02]  /*0ab0*/  DFMA R8, R2, R8, R10 ;  /* 0x000000080208722b */ /* 0x000fe4000000000a */
[----:B------:R-:W-:Y:S01]  /*0ac0*/  DMUL R10, R6, R22 ;  /* 0x00000016060a7228 */ /* 0x000fe20000000000 */
[----:B------:R-:W-:Y:S02]  /*0ad0*/  VIADD R3, R5, 0x100000 ;  /* 0x0010000005037836 */ /* 0x000fe40000000000 */
[----:B------:R-:W-:-:S03]  /*0ae0*/  IMAD.MOV.U32 R2, RZ, RZ, R4 ;  /* 0x000000ffff027224 */ /* 0x000fc600078e0004 */
[----:B------:R-:W-:Y:S01]  /*0af0*/  DADD R8, R8, -UR4 ;  /* 0x8000000408087e29 */ /* 0x000fe20008000000 */
[----:B------:R-:W-:Y:S01]  /*0b00*/  UMOV UR4, 0x0 ;  /* 0x0000000000047882 */ /* 0x000fe20000000000 */
[C---:B------:R-:W-:Y:S01]  /*0b10*/  DFMA R24, R6.reuse, R22, -R10 ;  /* 0x000000160618722b */ /* 0x040fe2000000080a */
[----:B------:R-:W-:Y:S01]  /*0b20*/  UMOV UR5, 0x40000000 ;  /* 0x4000000000057882 */ /* 0x000fe20000000000 */
[----:B------:R-:W-:-:S04]  /*0b30*/  DFMA R20, R6, R2, R20 ;  /* 0x000000020614722b */ /* 0x000fc80000000014 */
[----:B------:R-:W-:Y:S02]  /*0b40*/  DADD R12, R14, R8 ;  /* 0x000000000e0c7229 */ /* 0x000fe40000000008 */
[----:B------:R-:W-:-:S06]  /*0b50*/  DFMA R24, R4, R22, R24 ;  /* 0x000000160418722b */ /* 0x000fcc0000000018 */
[----:B------:R-:W-:Y:S02]  /*0b60*/  DMUL R2, R12, R10 ;  /* 0x0000000a0c027228 */ /* 0x000fe40000000000 */
[----:B------:R-:W-:Y:S02]  /*0b70*/  DFMA R24, R6, R20, R24 ;  /* 0x000000140618722b */ /* 0x000fe40000000018 */
[----:B------:R-:W-:-:S04]  /*0b80*/  DADD R20, R14, -R12 ;  /* 0x000000000e147229 */ /* 0x000fc8000000080c */
[----:B------:R-:W-:-:S04]  /*0b90*/  DFMA R14, R12, R10, -R2 ;  /* 0x0000000a0c0e722b */ /* 0x000fc80000000802 */
[----:B------:R-:W-:-:S04]  /*0ba0*/  DADD R20, R8, R20 ;  /* 0x0000000008147229 */ /* 0x000fc80000000014 */
[----:B------:R-:W-:-:S08]  /*0bb0*/  DFMA R14, R12, R24, R14 ;  /* 0x000000180c0e722b */ /* 0x000fd0000000000e */
[----:B------:R-:W-:-:S08]  /*0bc0*/  DFMA R14, R20, R10, R14 ;  /* 0x0000000a140e722b */ /* 0x000fd0000000000e */
[----:B------:R-:W-:-:S08]  /*0bd0*/  DADD R10, R2, R14 ;  /* 0x00000000020a7229 */ /* 0x000fd0000000000e */
[--C-:B------:R-:W-:Y:S02]  /*0be0*/  DADD R8, R6, R10.reuse ;  /* 0x0000000006087229 */ /* 0x100fe4000000000a */
[----:B------:R-:W-:-:S06]  /*0bf0*/  DADD R2, R2, -R10 ;  /* 0x0000000002027229 */ /* 0x000fcc000000080a */
[----:B------:R-:W-:Y:S02]  /*0c00*/  DADD R6, R6, -R8 ;  /* 0x0000000006067229 */ /* 0x000fe40000000808 */
[----:B------:R-:W-:-:S06]  /*0c10*/  DADD R2, R14, R2 ;  /* 0x000000000e027229 */ /* 0x000fcc0000000002 */
[----:B------:R-:W-:-:S08]  /*0c20*/  DADD R6, R10, R6 ;  /* 0x000000000a067229 */ /* 0x000fd00000000006 */
[----:B------:R-:W-:-:S08]  /*0c30*/  DADD R2, R2, R6 ;  /* 0x0000000002027229 */ /* 0x000fd00000000006 */
[----:B------:R-:W-:Y:S01]  /*0c40*/  DADD R6, R4, R2 ;  /* 0x0000000004067229 */ /* 0x000fe20000000002 */
[----:B------:R-:W-:Y:S02]  /*0c50*/  IMAD.MOV.U32 R4, RZ, RZ, -0x105c611 ;  /* 0xfefa39efff047424 */ /* 0x000fe400078e00ff */
[----:B------:R-:W-:Y:S02]  /*0c60*/  IMAD.MOV.U32 R5, RZ, RZ, 0x3fe62e42 ;  /* 0x3fe62e42ff057424 */ /* 0x000fe400078e00ff */
[----:B------:R-:W-:-:S03]  /*0c70*/  IMAD.MOV.U32 R2, RZ, RZ, -0x105c611 ;  /* 0xfefa39efff027424 */ /* 0x000fc600078e00ff */
[----:B------:R-:W-:Y:S01]  /*0c80*/  DADD R10, R8, R6 ;  /* 0x00000000080a7229 */ /* 0x000fe20000000006 */
[----:B------:R-:W-:-:S07]  /*0c90*/  IMAD.MOV.U32 R3, RZ, RZ, 0x3fe62e42 ;  /* 0x3fe62e42ff037424 */ /* 0x000fce00078e00ff */
[--C-:B------:R-:W-:Y:S02]  /*0ca0*/  DFMA R4, R4, UR4, R10.reuse ;  /* 0x0000000404047c2b */ /* 0x100fe4000800000a */
[----:B------:R-:W-:-:S06]  /*0cb0*/  DADD R8, R8, -R10 ;  /* 0x0000000008087229 */ /* 0x000fcc000000080a */
[----:B------:R-:W-:Y:S02]  /*0cc0*/  DFMA R12, -R2, 2, R4 ;  /* 0x40000000020c782b */ /* 0x000fe40000000104 */
[----:B------:R-:W-:Y:S01]  /*0cd0*/  DADD R8, R6, R8 ;  /* 0x0000000006087229 */ /* 0x000fe20000000008 */
[----:B------:R-:W-:Y:S02]  /*0ce0*/  IMAD.MOV.U32 R6, RZ, RZ, 0x3b39803f ;  /* 0x3b39803fff067424 */ /* 0x000fe400078e00ff */
[----:B------:R-:W-:-:S03]  /*0cf0*/  IMAD.MOV.U32 R7, RZ, RZ, 0x3c7abc9e ;  /* 0x3c7abc9eff077424 */ /* 0x000fc600078e00ff */
[----:B------:R-:W-:-:S08]  /*0d00*/  DADD R12, -R10, R12 ;  /* 0x000000000a0c7229 */ /* 0x000fd0000000010c */
[----:B------:R-:W-:-:S08]  /*0d10*/  DADD R8, R8, -R12 ;  /* 0x0000000008087229 */ /* 0x000fd0000000080c */
[----:B------:R-:W-:Y:S01]  /*0d20*/  DFMA R8, R6, UR4, R8 ;  /* 0x0000000406087c2b */ /* 0x000fe20008000008 */
[----:B------:R-:W-:Y:S01]  /*0d30*/  UMOV UR4, 0x3b39803f ;  /* 0x3b39803f00047882 */ /* 0x000fe20000000000 */
[----:B------:R-:W-:-:S06]  /*0d40*/  UMOV UR5, 0x3c7abc9e ;  /* 0x3c7abc9e00057882 */ /* 0x000fcc0000000000 */
[----:B------:R-:W-:-:S08]  /*0d50*/  DADD R6, R4, R8 ;  /* 0x0000000004067229 */ /* 0x000fd00000000008 */
[----:B------:R-:W-:Y:S02]  /*0d60*/  DADD R10, R4, -R6 ;  /* 0x00000000040a7229 */ /* 0x000fe40000000806 */
[----:B------:R-:W-:-:S06]  /*0d70*/  DMUL R4, R6, 9 ;  /* 0x4022000006047828 */ /* 0x000fcc0000000000 */
[----:B------:R-:W-:Y:S02]  /*0d80*/  DADD R10, R8, R10 ;  /* 0x00000000080a7229 */ /* 0x000fe4000000000a */
[----:B------:R-:W-:Y:S01]  /*0d90*/  DFMA R6, R6, 9, -R4 ;  /* 0x402200000606782b */ /* 0x000fe20000000804 */
[----:B------:R-:W-:Y:S02]  /*0da0*/  IMAD.MOV.U32 R8, RZ, RZ, 0x652b82fe ;  /* 0x652b82feff087424 */ /* 0x000fe400078e00ff */
[----:B------:R-:W-:-:S05]  /*0db0*/  IMAD.MOV.U32 R9, RZ, RZ, 0x3ff71547 ;  /* 0x3ff71547ff097424 */ /* 0x000fca00078e00ff */
[----:B------:R-:W-:-:S08]  /*0dc0*/  DFMA R10, R10, 9, R6 ;  /* 0x402200000a0a782b */ /* 0x000fd00000000006 */
[----:B------:R-:W-:-:S08]  /*0dd0*/  DADD R6, R4, R10 ;  /* 0x0000000004067229 */ /* 0x000fd0000000000a */
[----:B------:R-:W-:Y:S02]  /*0de0*/  DFMA R8, R6, R8, 6.75539944105574400000e+15 ;  /* 0x433800000608742b */ /* 0x000fe40000000008 */
[----:B------:R-:W-:Y:S01]  /*0df0*/  FSETP.GEU.AND P0, PT, |R7|, 4.1917929649353027344, PT ;  /* 0x4086232b0700780b */ /* 0x000fe20003f0e200 */
[----:B------:R-:W-:-:S05]  /*0e00*/  DADD R4, R4, -R6 ;  /* 0x0000000004047229 */ /* 0x000fca0000000806 */
[----:B------:R-:W-:-:S03]  /*0e10*/  DADD R12, R8, -6.75539944105574400000e+15 ;  /* 0xc3380000080c7429 */ /* 0x000fc60000000000 */
[----:B------:R-:W-:-:S05]  /*0e20*/  DADD R10, R10, R4 ;  /* 0x000000000a0a7229 */ /* 0x000fca0000000004 */
[----:B------:R-:W-:-:S08]  /*0e30*/  DFMA R2, R12, -R2, R6 ;  /* 0x800000020c02722b */ /* 0x000fd00000000006 */
[----:B------:R-:W-:Y:S01]  /*0e40*/  DFMA R2, R12, -UR4, R2 ;  /* 0x800000040c027c2b */ /* 0x000fe20008000002 */
[----:B------:R-:W-:Y:S01]  /*0e50*/  UMOV UR4, 0x69ce2bdf ;  /* 0x69ce2bdf00047882 */ /* 0x000fe20000000000 */
[----:B------:R-:W-:Y:S01]  /*0e60*/  IMAD.MOV.U32 R12, RZ, RZ, -0x35dec16 ;  /* 0xfca213eaff0c7424 */ /* 0x000fe200078e00ff */
[----:B------:R-:W-:Y:S01]  /*0e70*/  UMOV UR5, 0x3e5ade15 ;  /* 0x3e5ade1500057882 */ /* 0x000fe20000000000 */
[----:B------:R-:W-:-:S06]  /*0e80*/  IMAD.MOV.U32 R13, RZ, RZ, 0x3e928af3 ;  /* 0x3e928af3ff0d7424 */ /* 0x000fcc00078e00ff */
[----:B------:R-:W-:Y:S01]  /*0e90*/  DFMA R12, R2, UR4, R12 ;  /* 0x00000004020c7c2b */ /* 0x000fe2000800000c */
        /* <DEDUP_REMOVED lines=24> */
[----:B------:R-:W-:-:S08]  /*1020*/  DFMA R12, R2, R12, 1 ;  /* 0x3ff00000020c742b */ /* 0x000fd0000000000c */
[----:B------:R-:W-:-:S10]  /*1030*/  DFMA R2, R2, R12, 1 ;  /* 0x3ff000000202742b */ /* 0x000fd4000000000c */
[----:B------:R-:W-:Y:S02]  /*1040*/  IMAD R5, R8, 0x100000, R3 ;  /* 0x0010000008057824 */ /* 0x000fe400078e0203 */
[----:B------:R-:W-:Y:S01]  /*1050*/  IMAD.MOV.U32 R4, RZ, RZ, R2 ;  /* 0x000000ffff047224 */ /* 0x000fe200078e0002 */
[----:B------:R-:W-:Y:S06]  /*1060*/  @!P0 BRA `(.L_x_13) ;  /* 0x0000000000348947 */ /* 0x000fec0003800000 */
[----:B------:R-:W-:Y:S01]  /*1070*/  FSETP.GEU.AND P1, PT, |R7|, 4.2275390625, PT ;  /* 0x408748000700780b */ /* 0x000fe20003f2e200 */
[C---:B------:R-:W-:Y:S02]  /*1080*/  DADD R4, R6.reuse, +INF ;  /* 0x7ff0000006047429 */ /* 0x040fe40000000000 */
[----:B------:R-:W-:-:S08]  /*1090*/  DSETP.GEU.AND P0, PT, R6, RZ, PT ;  /* 0x000000ff0600722a */ /* 0x000fd00003f0e000 */
[----:B------:R-:W-:Y:S02]  /*10a0*/  FSEL R4, R4, RZ, P0 ;  /* 0x000000ff04047208 */ /* 0x000fe40000000000 */
[----:B------:R-:W-:Y:S01]  /*10b0*/  FSEL R5, R5, RZ, P0 ;  /* 0x000000ff05057208 */ /* 0x000fe20000000000 */
[----:B------:R-:W-:Y:S06]  /*10c0*/  @P1 BRA `(.L_x_13) ;  /* 0x00000000001c1947 */ /* 0x000fec0003800000 */
[----:B------:R-:W-:-:S04]  /*10d0*/  LEA.HI R4, R8, R8, RZ, 0x1 ;  /* 0x0000000808047211 */ /* 0x000fc800078f08ff */
[----:B------:R-:W-:-:S05]  /*10e0*/  SHF.R.S32.HI R5, RZ, 0x1, R4 ;  /* 0x00000001ff057819 */ /* 0x000fca0000011404 */
[----:B------:R-:W-:Y:S02]  /*10f0*/  IMAD.IADD R4, R8, 0x1, -R5 ;  /* 0x0000000108047824 */ /* 0x000fe400078e0a05 */
[----:B------:R-:W-:-:S03]  /*1100*/  IMAD R3, R5, 0x100000, R3 ;  /* 0x0010000005037824 */ /* 0x000fc600078e0203 */
[----:B------:R-:W-:Y:S01]  /*1110*/  LEA R5, R4, 0x3ff00000, 0x14 ;  /* 0x3ff0000004057811 */ /* 0x000fe200078ea0ff */
[----:B------:R-:W-:-:S06]  /*1120*/  IMAD.MOV.U32 R4, RZ, RZ, RZ ;  /* 0x000000ffff047224 */ /* 0x000fcc00078e00ff */
[----:B------:R-:W-:-:S11]  /*1130*/  DMUL R4, R2, R4 ;  /* 0x0000000402047228 */ /* 0x000fd60000000000 */
.L_x_13:
[----:B------:R-:W-:Y:S01]  /*1140*/  DFMA R10, R10, R4, R4 ;  /* 0x000000040a0a722b */ /* 0x000fe20000000004 */
[----:B------:R-:W-:Y:S01]  /*1150*/  IMAD.MOV.U32 R2, RZ, RZ, R0 ;  /* 0x000000ffff027224 */ /* 0x000fe200078e0000 */
[----:B------:R-:W-:Y:S01]  /*1160*/  DSETP.NEU.AND P0, PT, |R4|, +INF , PT ;  /* 0x7ff000000400742a */ /* 0x000fe20003f0d200 */
[----:B------:R-:W-:-:S07]  /*1170*/  IMAD.MOV.U32 R3, RZ, RZ, 0x0 ;  /* 0x00000000ff037424 */ /* 0x000fce00078e00ff */
[----:B------:R-:W-:Y:S02]  /*1180*/  FSEL R6, R4, R10, !P0 ;  /* 0x0000000a04067208 */ /* 0x000fe40004000000 */
[----:B------:R-:W-:Y:S01]  /*1190*/  FSEL R7, R5, R11, !P0 ;  /* 0x0000000b05077208 */ /* 0x000fe20004000000 */
[----:B------:R-:W-:Y:S06]  /*11a0*/  RET.REL.NODEC R2 `(_Z10scoreReadsPciiPfS0_) ;  /* 0xffffffec02947950 */ /* 0x000fec0003c3ffff */
.L_x_14:
[----:B------:R-:W-:-:S00]  /*11b0*/  BRA `(.L_x_14) ;  /* 0xfffffffc00fc7947 */ /* 0x000fc0000383ffff */
[----:B------:R-:W-:-:S00]  /*11c0*/  NOP ;  /* 0x0000000000007918 */ /* 0x000fc00000000000 */
        /* <DEDUP_REMOVED lines=11> */
.L_x_15:


//--------------------- .nv.global.init           --------------------------
	.section	.nv.global.init,"aw",@progbits
.nv.global.init:
	.type		$str,@object
	.size		$str,(.L_1 - $str)
$str:
        /*0000*/ 	.byte	0x0a, 0x00
.L_1:


//--------------------- .nv.shared._Z10scoreReadsPciiPfS0_ --------------------------
	.section	.nv.shared._Z10scoreReadsPciiPfS0_,"aw",@nobits
	.sectionflags	@""
	.align	16
	.zero		1024


//--------------------- .nv.shared.reserved.0     --------------------------
	.section	.nv.shared.reserved.0,"aw",@nobits
	.weak		__nv_reservedSMEM_offset_0_alias
	.size		__nv_reservedSMEM_offset_0_alias, 0, 64
	.other		__nv_reservedSMEM_offset_0_alias,@"STO_CUDA_RESERVED_SHARED STV_DEFAULT"
__nv_reservedSMEM_offset_0_alias:
	.zero		0
	.zero		64


//--------------------- .nv.constant0._Z10scoreReadsPciiPfS0_ --------------------------
	.section	.nv.constant0._Z10scoreReadsPciiPfS0_,"a",@progbits
	.sectionflags	@""
	.align	4
.nv.constant0._Z10scoreReadsPciiPfS0_:
	.zero		928


//--------------------- SYMBOLS --------------------------

	.type		.nv.reservedSmem.offset0,@object
	.size		.nv.reservedSmem.offset0,0x4
	.type		.nv.reservedSmem.cap,@object
	.size		.nv.reservedSmem.cap,0x4
	.type		vprintf,@function
